	.headerflags	@"EF_CUDA_TEXMODE_UNIFIED EF_CUDA_64BIT_ADDRESS EF_CUDA_ACCELERATORS EF_CUDA_SM90 EF_CUDA_VIRTUAL_SM(EF_CUDA_SM90)"
	.elftype	@"ET_EXEC"


//--------------------- .nv.info                  --------------------------
	.section	.nv.info,"",@"SHT_CUDA_INFO"
	.align	4


	//----- nvinfo : EIATTR_REGCOUNT
	.align		4
        /*0000*/ 	.byte	0x04, 0x2f
        /*0002*/ 	.short	(.L_1 - .L_0)
	.align		4
.L_0:
        /*0004*/ 	.word	index@(triton_poi_fused_convolution_5)
        /*0008*/ 	.word	0x00000016


	//----- nvinfo : EIATTR_MIN_STACK_SIZE
	.align		4
.L_1:
        /*000c*/ 	.byte	0x04, 0x12
        /*000e*/ 	.short	(.L_3 - .L_2)
	.align		4
.L_2:
        /*0010*/ 	.word	index@(triton_poi_fused_convolution_5)
        /*0014*/ 	.word	0x00000000


	//----- nvinfo : EIATTR_FRAME_SIZE
	.align		4
.L_3:
        /*0018*/ 	.byte	0x04, 0x11
        /*001a*/ 	.short	(.L_5 - .L_4)
	.align		4
.L_4:
        /*001c*/ 	.word	index@(triton_poi_fused_convolution_5)
        /*0020*/ 	.word	0x00000000


	//----- nvinfo : EIATTR_MIN_STACK_SIZE
	.align		4
.L_5:
        /*0024*/ 	.byte	0x04, 0x12
        /*0026*/ 	.short	(.L_7 - .L_6)
	.align		4
.L_6:
        /*0028*/ 	.word	index@(triton_poi_fused_convolution_5)
        /*002c*/ 	.word	0x00000000
.L_7:


//--------------------- .nv.info.triton_poi_fused_convolution_5 --------------------------
	.section	.nv.info.triton_poi_fused_convolution_5,"",@"SHT_CUDA_INFO"
	.sectionflags	@""
	.align	4


	//----- nvinfo : EIATTR_CUDA_API_VERSION
	.align		4
        /*0000*/ 	.byte	0x04, 0x37
        /*0002*/ 	.short	(.L_9 - .L_8)
.L_8:
        /*0004*/ 	.word	0x0000007c


	//----- nvinfo : EIATTR_KPARAM_INFO
	.align		4
.L_9:
        /*0008*/ 	.byte	0x04, 0x17
        /*000a*/ 	.short	(.L_11 - .L_10)
.L_10:
        /*000c*/ 	.word	0x00000000
        /*0010*/ 	.short	0x0003
        /*0012*/ 	.short	0x0014
        /*0014*/ 	.byte	0x00, 0xf0, 0x11, 0x00


	//----- nvinfo : EIATTR_KPARAM_INFO
	.align		4
.L_11:
        /*0018*/ 	.byte	0x04, 0x17
        /*001a*/ 	.short	(.L_13 - .L_12)
.L_12:
        /*001c*/ 	.word	0x00000000
        /*0020*/ 	.short	0x0002
        /*0022*/ 	.short	0x0010
        /*0024*/ 	.byte	0x00, 0xf0, 0x11, 0x00


	//----- nvinfo : EIATTR_KPARAM_INFO
	.align		4
.L_13:
        /*0028*/ 	.byte	0x04, 0x17
        /*002a*/ 	.short	(.L_15 - .L_14)
.L_14:
        /*002c*/ 	.word	0x00000000
        /*0030*/ 	.short	0x0001
        /*0032*/ 	.short	0x0008
        /*0034*/ 	.byte	0x00, 0xf4, 0x21, 0x00


	//----- nvinfo : EIATTR_KPARAM_INFO
	.align		4
.L_15:
        /*0038*/ 	.byte	0x04, 0x17
        /*003a*/ 	.short	(.L_17 - .L_16)
.L_16:
        /*003c*/ 	.word	0x00000000
        /*0040*/ 	.short	0x0000
        /*0042*/ 	.short	0x0000
        /*0044*/ 	.byte	0x00, 0xf4, 0x21, 0x00


	//----- nvinfo : EIATTR_SPARSE_MMA_MASK
	.align		4
.L_17:
        /*0048*/ 	.byte	0x03, 0x50
        /*004a*/ 	.short	0x0000


	//----- nvinfo : EIATTR_MAXREG_COUNT
	.align		4
        /*004c*/ 	.byte	0x03, 0x1b
        /*004e*/ 	.short	0x00ff


	//----- nvinfo : EIATTR_EXIT_INSTR_OFFSETS
	.align		4
        /*0050*/ 	.byte	0x04, 0x1c
        /*0052*/ 	.short	(.L_19 - .L_18)


	//   ....[0]....
.L_18:
        /*0054*/ 	.word	0x000003c0


	//   ....[1]....
        /*0058*/ 	.word	0x00000440


	//----- nvinfo : EIATTR_REQNTID
	.align		4
.L_19:
        /*005c*/ 	.byte	0x04, 0x10
        /*005e*/ 	.short	(.L_21 - .L_20)
.L_20:
        /*0060*/ 	.word	0x00000080
        /*0064*/ 	.word	0x00000001
        /*0068*/ 	.word	0x00000001


	//----- nvinfo : EIATTR_CBANK_PARAM_SIZE
	.align		4
.L_21:
        /*006c*/ 	.byte	0x03, 0x19
        /*006e*/ 	.short	0x0018


	//----- nvinfo : EIATTR_PARAM_CBANK
	.align		4
        /*0070*/ 	.byte	0x04, 0x0a
        /*0072*/ 	.short	(.L_23 - .L_22)
	.align		4
.L_22:
        /*0074*/ 	.word	index@(.nv.constant0.triton_poi_fused_convolution_5)
        /*0078*/ 	.short	0x0210
        /*007a*/ 	.short	0x0018


	//----- nvinfo : EIATTR_SW_WAR
	.align		4
.L_23:
        /*007c*/ 	.byte	0x04, 0x36
        /*007e*/ 	.short	(.L_25 - .L_24)
.L_24:
        /*0080*/ 	.word	0x00000008
.L_25:


//--------------------- .nv.callgraph             --------------------------
	.section	.nv.callgraph,"",@"SHT_CUDA_CALLGRAPH"
	.align	4
	.sectionentsize	8
	.align		4
        /*0000*/ 	.word	0x00000000
	.align		4
        /*0004*/ 	.word	0xffffffff
	.align		4
        /*0008*/ 	.word	0x00000000
	.align		4
        /*000c*/ 	.word	0xfffffffe
	.align		4
        /*0010*/ 	.word	0x00000000
	.align		4
        /*0014*/ 	.word	0xfffffffd
	.align		4
        /*0018*/ 	.word	0x00000000
	.align		4
        /*001c*/ 	.word	0xfffffffc


//--------------------- .text.triton_poi_fused_convolution_5 --------------------------
	.section	.text.triton_poi_fused_convolution_5,"ax",@progbits
	.sectionflags	@"SHF_BARRIERS=1"
	.align	128
        .global         triton_poi_fused_convolution_5
        .type           triton_poi_fused_convolution_5,@function
        .size           triton_poi_fused_convolution_5,(.L_x_1 - triton_poi_fused_convolution_5)
        .other          triton_poi_fused_convolution_5,@"STO_CUDA_ENTRY STV_DEFAULT"
triton_poi_fused_convolution_5:
.text.triton_poi_fused_convolution_5:
[----:B------:R-:W0:Y:S01]  /*0000*/  LDC R1, c[0x0][0x28] ;  /* 0x00000a00ff017b82 */ /* 0x000e220000000800 */
[----:B------:R-:W1:Y:S07]  /*0010*/  S2R R6, SR_TID.X ;  /* 0x0000000000067919 */ /* 0x000e6e0000002100 */
[----:B------:R-:W2:Y:S01]  /*0020*/  LDC.64 R8, c[0x0][0x210] ;  /* 0x00008400ff087b82 */ /* 0x000ea20000000a00 */
[----:B------:R-:W-:Y:S01]  /*0030*/  IMAD.MOV.U32 R7, RZ, RZ, RZ ;  /* 0x000000ffff077224 */ /* 0x000fe200078e00ff */
[----:B------:R-:W-:Y:S01]  /*0040*/  ULDC.64 UR6, c[0x0][0x208] ;  /* 0x0000820000067ab9 */ /* 0x000fe20000000a00 */
[----:B------:R-:W3:Y:S01]  /*0050*/  S2R R11, SR_CTAID.X ;  /* 0x00000000000b7919 */ /* 0x000ee20000002500 */
[----:B------:R-:W-:Y:S01]  /*0060*/  IMAD.MOV.U32 R10, RZ, RZ, RZ ;  /* 0x000000ffff0a7224 */ /* 0x000fe200078e00ff */
[----:B------:R-:W4:Y:S01]  /*0070*/  S2R R13, SR_CTAID.Y ;  /* 0x00000000000d7919 */ /* 0x000f220000002600 */
[----:B-1----:R-:W-:Y:S01]  /*0080*/  SHF.R.U32.HI R0, RZ, 0x4, R6 ;  /* 0x00000004ff007819 */ /* 0x002fe20000011606 */
[----:B---3--:R-:W-:-:S03]  /*0090*/  IMAD.SHL.U32 R11, R11, 0x10, RZ ;  /* 0x000000100b0b7824 */ /* 0x008fc600078e00ff */
[----:B------:R-:W-:Y:S01]  /*00a0*/  SGXT.U32 R0, R0, 0x3 ;  /* 0x000000030000781a */ /* 0x000fe20000000000 */
[----:B----4-:R-:W-:Y:S01]  /*00b0*/  IMAD.SHL.U32 R13, R13, 0x20, RZ ;  /* 0x000000200d0d7824 */ /* 0x010fe200078e00ff */
[----:B------:R-:W-:-:S04]  /*00c0*/  LOP3.LUT R3, R11, 0xf, R6, 0xf8, !PT ;  /* 0x0000000f0b037812 */ /* 0x000fc800078ef806 */
[----:B------:R-:W-:Y:S02]  /*00d0*/  LOP3.LUT R2, R13, R0, RZ, 0xfc, !PT ;  /* 0x000000000d027212 */ /* 0x000fe400078efcff */
[----:B------:R-:W-:Y:S02]  /*00e0*/  ISETP.GE.AND P0, PT, R3, 0x9, PT ;  /* 0x000000090300780c */ /* 0x000fe40003f06270 */
[----:B------:R-:W-:Y:S01]  /*00f0*/  LOP3.LUT R4, R13, 0x8, R0, 0xfe, !PT ;  /* 0x000000080d047812 */ /* 0x000fe200078efe00 */
[C---:B------:R-:W-:Y:S01]  /*0100*/  IMAD R3, R2.reuse, 0x9, R3 ;  /* 0x0000000902037824 */ /* 0x040fe200078e0203 */
[----:B------:R-:W-:Y:S02]  /*0110*/  LOP3.LUT R5, R13, 0x10, R0, 0xfe, !PT ;  /* 0x000000100d057812 */ /* 0x000fe400078efe00 */
[----:B------:R-:W-:Y:S01]  /*0120*/  ISETP.LT.AND P1, PT, R2, 0x20, !P0 ;  /* 0x000000200200780c */ /* 0x000fe20004721270 */
[C---:B------:R-:W-:Y:S01]  /*0130*/  VIADD R15, R3.reuse, 0x90 ;  /* 0x00000090030f7836 */ /* 0x040fe20000000000 */
[----:B------:R-:W-:Y:S01]  /*0140*/  LOP3.LUT R2, R13, 0x18, R0, 0xfe, !PT ;  /* 0x000000180d027812 */ /* 0x000fe200078efe00 */
[----:B------:R-:W-:Y:S01]  /*0150*/  VIADD R17, R3, 0xd8 ;  /* 0x000000d803117836 */ /* 0x000fe20000000000 */
[----:B------:R-:W-:Y:S01]  /*0160*/  ISETP.LT.AND P2, PT, R4, 0x20, !P0 ;  /* 0x000000200400780c */ /* 0x000fe20004741270 */
[----:B--2---:R-:W-:Y:S01]  /*0170*/  IMAD.WIDE R14, R15, 0x4, R8 ;  /* 0x000000040f0e7825 */ /* 0x004fe200078e0208 */
[----:B------:R-:W-:-:S02]  /*0180*/  ISETP.LT.AND P3, PT, R5, 0x20, !P0 ;  /* 0x000000200500780c */ /* 0x000fc40004761270 */
[----:B------:R-:W-:Y:S01]  /*0190*/  ISETP.LT.AND P0, PT, R2, 0x20, !P0 ;  /* 0x000000200200780c */ /* 0x000fe20004701270 */
[C---:B------:R-:W-:Y:S02]  /*01a0*/  VIADD R5, R3.reuse, 0x48 ;  /* 0x0000004803057836 */ /* 0x040fe40000000000 */
[----:B------:R-:W-:-:S04]  /*01b0*/  IMAD.WIDE R2, R3, 0x4, R8 ;  /* 0x0000000403027825 */ /* 0x000fc800078e0208 */
[----:B------:R-:W-:-:S04]  /*01c0*/  IMAD.WIDE R4, R5, 0x4, R8 ;  /* 0x0000000405047825 */ /* 0x000fc800078e0208 */
[----:B------:R-:W-:Y:S01]  /*01d0*/  IMAD.WIDE R16, R17, 0x4, R8 ;  /* 0x0000000411107825 */ /* 0x000fe200078e0208 */
[----:B------:R-:W-:Y:S01]  /*01e0*/  CS2R R8, SRZ ;  /* 0x0000000000087805 */ /* 0x000fe2000001ff00 */
[----:B------:R-:W2:Y:S04]  /*01f0*/  @P2 LDG.E.EL R7, desc[UR6][R4.64] ;  /* 0x0000000604072981 */ /* 0x000ea8000c2e1900 */
[----:B------:R-:W3:Y:S04]  /*0200*/  @P0 LDG.E.EL R10, desc[UR6][R16.64] ;  /* 0x00000006100a0981 */ /* 0x000ee8000c2e1900 */
[----:B------:R-:W4:Y:S04]  /*0210*/  @P3 LDG.E.EL R8, desc[UR6][R14.64] ;  /* 0x000000060e083981 */ /* 0x000f28000c2e1900 */
[----:B------:R1:W5:Y:S01]  /*0220*/  @P1 LDG.E.EL R9, desc[UR6][R2.64] ;  /* 0x0000000602091981 */ /* 0x000362000c2e1900 */
[----:B------:R-:W1:Y:S01]  /*0230*/  S2UR UR5, SR_CgaCtaId ;  /* 0x00000000000579c3 */ /* 0x000e620000008800 */
[----:B------:R-:W-:Y:S01]  /*0240*/  IMAD.SHL.U32 R19, R6, 0x20, RZ ;  /* 0x0000002006137824 */ /* 0x000fe200078e00ff */
[----:B------:R-:W-:-:S04]  /*0250*/  UMOV UR4, 0x400 ;  /* 0x0000040000047882 */ /* 0x000fc80000000000 */
[----:B------:R-:W-:-:S04]  /*0260*/  LOP3.LUT R19, R19, 0x1e0, RZ, 0xc0, !PT ;  /* 0x000001e013137812 */ /* 0x000fc800078ec0ff */
[----:B------:R-:W-:Y:S02]  /*0270*/  LOP3.LUT R0, R19, R0, RZ, 0xfc, !PT ;  /* 0x0000000013007212 */ /* 0x000fe400078efcff */
[----:B------:R-:W-:Y:S01]  /*0280*/  SHF.R.U32.HI R18, RZ, 0x3, R6 ;  /* 0x00000003ff127819 */ /* 0x000fe20000011606 */
[----:B01----:R-:W-:-:S06]  /*0290*/  UPRMT UR4, UR5, 0x654, UR4 ;  /* 0x0000065405047896 */ /* 0x003fcc0008000004 */
[----:B------:R-:W-:-:S05]  /*02a0*/  LEA.HI R19, R19, UR4, RZ, 0x1f ;  /* 0x0000000413137c11 */ /* 0x000fca000f8ff8ff */
[----:B------:R-:W-:Y:S01]  /*02b0*/  IMAD R0, R0, 0x4, R19 ;  /* 0x0000000400007824 */ /* 0x000fe200078e0213 */
[----:B------:R-:W-:Y:S01]  /*02c0*/  SGXT.U32 R18, R18, 0x4 ;  /* 0x000000041212781a */ /* 0x000fe20000000000 */
[----:B------:R-:W-:-:S03]  /*02d0*/  IMAD.SHL.U32 R12, R6, 0x4, RZ ;  /* 0x00000004060c7824 */ /* 0x000fc600078e00ff */
[----:B------:R-:W-:Y:S02]  /*02e0*/  LOP3.LUT R18, R11, R18, RZ, 0xfc, !PT ;  /* 0x000000120b127212 */ /* 0x000fe400078efcff */
[----:B------:R-:W-:Y:S02]  /*02f0*/  LOP3.LUT R12, R13, 0x1c, R12, 0xf8, !PT ;  /* 0x0000001c0d0c7812 */ /* 0x000fe400078ef80c */
[----:B------:R-:W-:Y:S01]  /*0300*/  ISETP.GE.AND P0, PT, R18, 0x9, PT ;  /* 0x000000091200780c */ /* 0x000fe20003f06270 */
[----:B------:R-:W-:-:S03]  /*0310*/  IMAD.SHL.U32 R2, R6, 0x2, RZ ;  /* 0x0000000206027824 */ /* 0x000fc600078e00ff */
[----:B------:R-:W-:Y:S01]  /*0320*/  ISETP.LT.AND P0, PT, R12, 0x20, !P0 ;  /* 0x000000200c00780c */ /* 0x000fe20004701270 */
[----:B------:R-:W-:Y:S01]  /*0330*/  IMAD.SHL.U32 R6, R6, 0x10, RZ ;  /* 0x0000001006067824 */ /* 0x000fe200078e00ff */
[----:B------:R-:W-:-:S04]  /*0340*/  LOP3.LUT R2, R2, 0xf0, RZ, 0xc0, !PT ;  /* 0x000000f002027812 */ /* 0x000fc800078ec0ff */
[----:B------:R-:W-:-:S04]  /*0350*/  LOP3.LUT R3, R6, 0x7f0, RZ, 0xc0, !PT ;  /* 0x000007f006037812 */ /* 0x000fc800078ec0ff */
[----:B------:R-:W-:Y:S01]  /*0360*/  IADD3 R4, R3, UR4, R2 ;  /* 0x0000000403047c10 */ /* 0x000fe2000fffe002 */
[----:B--2---:R0:W-:Y:S04]  /*0370*/  STS [R0+0x20], R7 ;  /* 0x0000200700007388 */ /* 0x0041e80000000800 */
[----:B---3--:R0:W-:Y:S04]  /*0380*/  STS [R0+0x60], R10 ;  /* 0x0000600a00007388 */ /* 0x0081e80000000800 */
[----:B----4-:R0:W-:Y:S04]  /*0390*/  STS [R0+0x40], R8 ;  /* 0x0000400800007388 */ /* 0x0101e80000000800 */
[----:B-----5:R0:W-:Y:S01]  /*03a0*/  STS [R0], R9 ;  /* 0x0000000900007388 */ /* 0x0201e20000000800 */
[----:B------:R-:W-:Y:S06]  /*03b0*/  BAR.SYNC.DEFER_BLOCKING 0x0 ;  /* 0x0000000000007b1d */ /* 0x000fec0000010000 */
[----:B0-----:R-:W-:Y:S05]  /*03c0*/  @!P0 EXIT ;  /* 0x000000000000894d */ /* 0x001fea0003800000 */
[----:B------:R-:W0:Y:S01]  /*03d0*/  LDS.128 R4, [R4] ;  /* 0x0000000004047984 */ /* 0x000e220000000c00 */
[----:B------:R-:W1:Y:S01]  /*03e0*/  LDC.64 R2, c[0x0][0x218] ;  /* 0x00008600ff027b82 */ /* 0x000e620000000a00 */
[----:B------:R-:W-:-:S05]  /*03f0*/  SHF.R.U32.HI R9, RZ, 0x2, R12 ;  /* 0x00000002ff097819 */ /* 0x000fca000001160c */
[----:B------:R-:W-:-:S04]  /*0400*/  IMAD R9, R9, 0x9, R18 ;  /* 0x0000000909097824 */ /* 0x000fc800078e0212 */
[----:B------:R-:W-:-:S04]  /*0410*/  IMAD.SHL.U32 R9, R9, 0x4, RZ ;  /* 0x0000000409097824 */ /* 0x000fc800078e00ff */
[----:B-1----:R-:W-:-:S05]  /*0420*/  IMAD.WIDE R2, R9, 0x4, R2 ;  /* 0x0000000409027825 */ /* 0x002fca00078e0202 */
[----:B0-----:R-:W-:Y:S01]  /*0430*/  STG.E.128 desc[UR6][R2.64], R4 ;  /* 0x0000000402007986 */ /* 0x001fe2000c101d06 */
[----:B------:R-:W-:Y:S05]  /*0440*/  EXIT ;  /* 0x000000000000794d */ /* 0x000fea0003800000 */
.L_x_0:
[----:B------:R-:W-:-:S00]  /*0450*/  BRA `(.L_x_0) ;  /* 0xfffffffc00fc7947 */ /* 0x000fc0000383ffff */
[----:B------:R-:W-:-:S00]  /*0460*/  NOP ;  /* 0x0000000000007918 */ /* 0x000fc00000000000 */
        /* <DEDUP_REMOVED lines=9> */
.L_x_1:


//--------------------- .nv.shared.triton_poi_fused_convolution_5 --------------------------
	.section	.nv.shared.triton_poi_fused_convolution_5,"aw",@nobits
	.sectionflags	@""
	.align	16
	.zero		1024


//--------------------- .nv.constant0.triton_poi_fused_convolution_5 --------------------------
	.section	.nv.constant0.triton_poi_fused_convolution_5,"a",@progbits
	.sectionflags	@""
	.align	4
.nv.constant0.triton_poi_fused_convolution_5:
	.zero		552
